//
// Generated by NVIDIA NVVM Compiler
//
// Compiler Build ID: CL-36424714
// Cuda compilation tools, release 13.0, V13.0.88
// Based on NVVM 20.0.0
//

.version 9.0
.target sm_100
.address_size 64

	// .globl	_Z8kernelSMPiS_S_i
.extern .shared .align 16 .b8 sm[];

.visible .entry _Z8kernelSMPiS_S_i(
	.param .u64 .ptr .align 1 _Z8kernelSMPiS_S_i_param_0,
	.param .u64 .ptr .align 1 _Z8kernelSMPiS_S_i_param_1,
	.param .u64 .ptr .align 1 _Z8kernelSMPiS_S_i_param_2,
	.param .u32 _Z8kernelSMPiS_S_i_param_3
)
{
	.reg .pred 	%p<7>;
	.reg .b32 	%r<70>;
	.reg .b64 	%rd<23>;

	ld.param.u64 	%rd5, [_Z8kernelSMPiS_S_i_param_0];
	ld.param.u64 	%rd6, [_Z8kernelSMPiS_S_i_param_1];
	ld.param.u64 	%rd4, [_Z8kernelSMPiS_S_i_param_2];
	ld.param.u32 	%r28, [_Z8kernelSMPiS_S_i_param_3];
	cvta.to.global.u64 	%rd1, %rd5;
	cvta.to.global.u64 	%rd2, %rd6;
	mov.u32 	%r1, %tid.x;
	mov.u32 	%r29, %ctaid.x;
	mov.u32 	%r2, %ntid.x;
	mad.lo.s32 	%r3, %r29, %r2, %r1;
	setp.ge.s32 	%p1, %r3, %r28;
	@%p1 bra 	$L__BB0_8;
	setp.gt.u32 	%p2, %r2, %r28;
	@%p2 bra 	$L__BB0_8;
	div.u32 	%r31, %r28, %r2;
	shl.b32 	%r32, %r1, 2;
	mov.u32 	%r33, sm;
	add.s32 	%r4, %r33, %r32;
	mul.lo.s32 	%r5, %r28, %r3;
	cvta.to.global.u64 	%rd7, %rd4;
	mul.wide.s32 	%rd8, %r3, 4;
	add.s64 	%rd3, %rd7, %rd8;
	max.u32 	%r6, %r31, 1;
	and.b32  	%r7, %r6, 3;
	setp.lt.u32 	%p3, %r31, 4;
	mov.b32 	%r66, 0;
	@%p3 bra 	$L__BB0_5;
	and.b32  	%r66, %r6, -4;
	neg.s32 	%r65, %r66;
	add.s32 	%r64, %r1, 512;
	add.s32 	%r63, %r1, %r5;
$L__BB0_4:
	add.s32 	%r34, %r64, -512;
	mul.wide.u32 	%rd9, %r34, 4;
	add.s64 	%rd10, %rd2, %rd9;
	ld.global.u32 	%r35, [%rd10];
	st.shared.u32 	[%r4], %r35;
	bar.sync 	0;
	mul.wide.s32 	%rd11, %r63, 4;
	add.s64 	%rd12, %rd1, %rd11;
	ld.global.u32 	%r36, [%rd12];
	ld.shared.u32 	%r37, [%r4];
	ld.global.u32 	%r38, [%rd3];
	mad.lo.s32 	%r39, %r37, %r36, %r38;
	st.global.u32 	[%rd3], %r39;
	bar.sync 	0;
	add.s32 	%r40, %r64, -256;
	mul.wide.u32 	%rd13, %r40, 4;
	add.s64 	%rd14, %rd2, %rd13;
	ld.global.u32 	%r41, [%rd14];
	st.shared.u32 	[%r4], %r41;
	bar.sync 	0;
	ld.global.u32 	%r42, [%rd12+1024];
	ld.shared.u32 	%r43, [%r4];
	ld.global.u32 	%r44, [%rd3];
	mad.lo.s32 	%r45, %r43, %r42, %r44;
	st.global.u32 	[%rd3], %r45;
	bar.sync 	0;
	add.s32 	%r46, %r64, 256;
	mul.wide.u32 	%rd15, %r64, 4;
	add.s64 	%rd16, %rd2, %rd15;
	ld.global.u32 	%r47, [%rd16];
	st.shared.u32 	[%r4], %r47;
	bar.sync 	0;
	ld.global.u32 	%r48, [%rd12+2048];
	ld.shared.u32 	%r49, [%r4];
	ld.global.u32 	%r50, [%rd3];
	mad.lo.s32 	%r51, %r49, %r48, %r50;
	st.global.u32 	[%rd3], %r51;
	bar.sync 	0;
	mul.wide.u32 	%rd17, %r46, 4;
	add.s64 	%rd18, %rd2, %rd17;
	ld.global.u32 	%r52, [%rd18];
	st.shared.u32 	[%r4], %r52;
	bar.sync 	0;
	ld.global.u32 	%r53, [%rd12+3072];
	ld.shared.u32 	%r54, [%r4];
	ld.global.u32 	%r55, [%rd3];
	mad.lo.s32 	%r56, %r54, %r53, %r55;
	st.global.u32 	[%rd3], %r56;
	bar.sync 	0;
	add.s32 	%r65, %r65, 4;
	add.s32 	%r64, %r64, 1024;
	add.s32 	%r63, %r63, 1024;
	setp.ne.s32 	%p4, %r65, 0;
	@%p4 bra 	$L__BB0_4;
$L__BB0_5:
	setp.eq.s32 	%p5, %r7, 0;
	@%p5 bra 	$L__BB0_8;
	shl.b32 	%r57, %r66, 8;
	add.s32 	%r68, %r1, %r57;
	add.s32 	%r69, %r68, %r5;
	neg.s32 	%r67, %r7;
$L__BB0_7:
	.pragma "nounroll";
	mul.wide.u32 	%rd19, %r68, 4;
	add.s64 	%rd20, %rd2, %rd19;
	ld.global.u32 	%r58, [%rd20];
	st.shared.u32 	[%r4], %r58;
	bar.sync 	0;
	mul.wide.s32 	%rd21, %r69, 4;
	add.s64 	%rd22, %rd1, %rd21;
	ld.global.u32 	%r59, [%rd22];
	ld.shared.u32 	%r60, [%r4];
	ld.global.u32 	%r61, [%rd3];
	mad.lo.s32 	%r62, %r60, %r59, %r61;
	st.global.u32 	[%rd3], %r62;
	bar.sync 	0;
	add.s32 	%r69, %r69, 256;
	add.s32 	%r68, %r68, 256;
	add.s32 	%r67, %r67, 1;
	setp.ne.s32 	%p6, %r67, 0;
	@%p6 bra 	$L__BB0_7;
$L__BB0_8:
	ret;

}


// ===== COMPILED SASS (sm_100) =====

	.target	sm_100

	.elftype	@"ET_EXEC"


//--------------------- .note.nv.tkinfo           --------------------------
	.section	.note.nv.tkinfo,"",@"SHT_NOTE"
	.sectionflags	@"SHF_NOTE_NV_TKINFO"
	.tkinfo
        /*0018*/ 	.word	0x00000002
        /*0030*/ 	.string	""
        /*0030*/ 	.string	"ptxas"
        /*0030*/ 	.string	"Cuda compilation tools, release 13.0, V13.0.88"
        /*0030*/ 	.string	"Build cuda_13.0.r13.0/compiler.36424714_0"
        /*0030*/ 	.string	"-arch sm_100 -m 64 "



//--------------------- .note.nv.cuinfo           --------------------------
	.section	.note.nv.cuinfo,"",@"SHT_NOTE"
	.sectionflags	@"SHF_NOTE_NV_CUINFO"
        /*0018*/ 	.short	0x0002
        /*001a*/ 	.short	0x0064
        /*001c*/ 	.short	0x0082
	.zero		2


//--------------------- .nv.info                  --------------------------
	.section	.nv.info,"",@"SHT_CUDA_INFO"
	.align	4


	//----- nvinfo : EIATTR_REGCOUNT
	.align		4
        /*0000*/ 	.byte	0x04, 0x2f
        /*0002*/ 	.short	(.L_1 - .L_0)
	.align		4
.L_0:
        /*0004*/ 	.word	index@(_Z8kernelSMPiS_S_i)
        /*0008*/ 	.word	0x00000018


	//----- nvinfo : EIATTR_FRAME_SIZE
	.align		4
.L_1:
        /*000c*/ 	.byte	0x04, 0x11
        /*000e*/ 	.short	(.L_3 - .L_2)
	.align		4
.L_2:
        /*0010*/ 	.word	index@(_Z8kernelSMPiS_S_i)
        /*0014*/ 	.word	0x00000000


	//----- nvinfo : EIATTR_MIN_STACK_SIZE
	.align		4
.L_3:
        /*0018*/ 	.byte	0x04, 0x12
        /*001a*/ 	.short	(.L_5 - .L_4)
	.align		4
.L_4:
        /*001c*/ 	.word	index@(_Z8kernelSMPiS_S_i)
        /*0020*/ 	.word	0x00000000
.L_5:


//--------------------- .nv.compat                --------------------------
	.section	.nv.compat,"",@"SHT_CUDA_COMPAT_INFO"
	.align	4
        /*0000*/ 	.byte	0x02, 0x09, 0x00, 0x00, 0x02, 0x02, 0x01, 0x00, 0x02, 0x05, 0x05, 0x00, 0x03, 0x07, 0x01, 0x01
        /*0010*/ 	.byte	0x02, 0x03, 0x00, 0x00, 0x02, 0x06, 0x01, 0x00, 0x04, 0x0b, 0x08, 0x00, 0x09, 0x00, 0x00, 0x00
        /*0020*/ 	.byte	0x00, 0x00, 0x00, 0x00


//--------------------- .nv.info._Z8kernelSMPiS_S_i --------------------------
	.section	.nv.info._Z8kernelSMPiS_S_i,"",@"SHT_CUDA_INFO"
	.sectionflags	@""
	.align	4


	//----- nvinfo : EIATTR_CUDA_API_VERSION
	.align		4
        /*0000*/ 	.byte	0x04, 0x37
        /*0002*/ 	.short	(.L_7 - .L_6)
.L_6:
        /*0004*/ 	.word	0x00000082


	//----- nvinfo : EIATTR_KPARAM_INFO
	.align		4
.L_7:
        /*0008*/ 	.byte	0x04, 0x17
        /*000a*/ 	.short	(.L_9 - .L_8)
.L_8:
        /*000c*/ 	.word	0x00000000
        /*0010*/ 	.short	0x0003
        /*0012*/ 	.short	0x0018
        /*0014*/ 	.byte	0x00, 0xf0, 0x11, 0x00


	//----- nvinfo : EIATTR_KPARAM_INFO
	.align		4
.L_9:
        /*0018*/ 	.byte	0x04, 0x17
        /*001a*/ 	.short	(.L_11 - .L_10)
.L_10:
        /*001c*/ 	.word	0x00000000
        /*0020*/ 	.short	0x0002
        /*0022*/ 	.short	0x0010
        /*0024*/ 	.byte	0x00, 0xf5, 0x21, 0x00


	//----- nvinfo : EIATTR_KPARAM_INFO
	.align		4
.L_11:
        /*0028*/ 	.byte	0x04, 0x17
        /*002a*/ 	.short	(.L_13 - .L_12)
.L_12:
        /*002c*/ 	.word	0x00000000
        /*0030*/ 	.short	0x0001
        /*0032*/ 	.short	0x0008
        /*0034*/ 	.byte	0x00, 0xf5, 0x21, 0x00


	//----- nvinfo : EIATTR_KPARAM_INFO
	.align		4
.L_13:
        /*0038*/ 	.byte	0x04, 0x17
        /*003a*/ 	.short	(.L_15 - .L_14)
.L_14:
        /*003c*/ 	.word	0x00000000
        /*0040*/ 	.short	0x0000
        /*0042*/ 	.short	0x0000
        /*0044*/ 	.byte	0x00, 0xf5, 0x21, 0x00


	//----- nvinfo : EIATTR_SPARSE_MMA_MASK
	.align		4
.L_15:
        /*0048*/ 	.byte	0x03, 0x50
        /*004a*/ 	.short	0x0000


	//----- nvinfo : EIATTR_MAXREG_COUNT
	.align		4
        /*004c*/ 	.byte	0x03, 0x1b
        /*004e*/ 	.short	0x00ff


	//----- nvinfo : EIATTR_NUM_BARRIERS
	.align		4
        /*0050*/ 	.byte	0x02, 0x4c
        /*0052*/ 	.byte	0x01
	.zero		1


	//----- nvinfo : EIATTR_MERCURY_ISA_VERSION
	.align		4
        /*0054*/ 	.byte	0x03, 0x5f
        /*0056*/ 	.short	0x0101


	//----- nvinfo : EIATTR_VRC_CTA_INIT_COUNT
	.align		4
        /*0058*/ 	.byte	0x02, 0x4a
	.zero		1
	.zero		1


	//----- nvinfo : EIATTR_EXIT_INSTR_OFFSETS
	.align		4
        /*005c*/ 	.byte	0x04, 0x1c
        /*005e*/ 	.short	(.L_17 - .L_16)


	//   ....[0]....
.L_16:
        /*0060*/ 	.word	0x00000070


	//   ....[1]....
        /*0064*/ 	.word	0x00000090


	//   ....[2]....
        /*0068*/ 	.word	0x00000600


	//   ....[3]....
        /*006c*/ 	.word	0x00000760


	//----- nvinfo : EIATTR_CBANK_PARAM_SIZE
	.align		4
.L_17:
        /*0070*/ 	.byte	0x03, 0x19
        /*0072*/ 	.short	0x001c


	//----- nvinfo : EIATTR_PARAM_CBANK
	.align		4
        /*0074*/ 	.byte	0x04, 0x0a
        /*0076*/ 	.short	(.L_19 - .L_18)
	.align		4
.L_18:
        /*0078*/ 	.word	index@(.nv.constant0._Z8kernelSMPiS_S_i)
        /*007c*/ 	.short	0x0380
        /*007e*/ 	.short	0x001c


	//----- nvinfo : EIATTR_SW_WAR
	.align		4
.L_19:
        /*0080*/ 	.byte	0x04, 0x36
        /*0082*/ 	.short	(.L_21 - .L_20)
.L_20:
        /*0084*/ 	.word	0x00000008
.L_21:


//--------------------- .nv.callgraph             --------------------------
	.section	.nv.callgraph,"",@"SHT_CUDA_CALLGRAPH"
	.align	4
	.sectionentsize	8
	.align		4
        /*0000*/ 	.word	0x00000000
	.align		4
        /*0004*/ 	.word	0xffffffff
	.align		4
        /*0008*/ 	.word	0x00000000
	.align		4
        /*000c*/ 	.word	0xfffffffe
	.align		4
        /*0010*/ 	.word	0x00000000
	.align		4
        /*0014*/ 	.word	0xfffffffd
	.align		4
        /*0018*/ 	.word	0x00000000
	.align		4
        /*001c*/ 	.word	0xfffffffc


//--------------------- .text._Z8kernelSMPiS_S_i  --------------------------
	.section	.text._Z8kernelSMPiS_S_i,"ax",@progbits
	.align	128
        .global         _Z8kernelSMPiS_S_i
        .type           _Z8kernelSMPiS_S_i,@function
        .size           _Z8kernelSMPiS_S_i,(.L_x_4 - _Z8kernelSMPiS_S_i)
        .other          _Z8kernelSMPiS_S_i,@"STO_CUDA_ENTRY STV_DEFAULT"
_Z8kernelSMPiS_S_i:
.text._Z8kernelSMPiS_S_i:
[----:B------:R-:W-:Y:S01]  /*0000*/  LDC R1, c[0x0][0x37c] ;  /* 0x0000df00ff017b82 */ /* 0x000fe20000000800 */
[----:B------:R-:W0:Y:S07]  /*0010*/  S2R R4, SR_TID.X ;  /* 0x0000000000047919 */ /* 0x000e2e0000002100 */
[----:B------:R-:W0:Y:S01]  /*0020*/  S2UR UR4, SR_CTAID.X ;  /* 0x00000000000479c3 */ /* 0x000e220000002500 */
[----:B------:R-:W1:Y:S07]  /*0030*/  LDCU UR8, c[0x0][0x398] ;  /* 0x00007300ff0877ac */ /* 0x000e6e0008000800 */
[----:B------:R-:W0:Y:S02]  /*0040*/  LDC R6, c[0x0][0x360] ;  /* 0x0000d800ff067b82 */ /* 0x000e240000000800 */
[----:B0-----:R-:W-:-:S05]  /*0050*/  IMAD R5, R6, UR4, R4 ;  /* 0x0000000406057c24 */ /* 0x001fca000f8e0204 */
[----:B-1----:R-:W-:-:S13]  /*0060*/  ISETP.GE.AND P0, PT, R5, UR8, PT ;  /* 0x0000000805007c0c */ /* 0x002fda000bf06270 */
[----:B------:R-:W-:Y:S05]  /*0070*/  @P0 EXIT ;  /* 0x000000000000094d */ /* 0x000fea0003800000 */
[----:B------:R-:W-:-:S13]  /*0080*/  ISETP.GT.U32.AND P0, PT, R6, UR8, PT ;  /* 0x0000000806007c0c */ /* 0x000fda000bf04070 */
[----:B------:R-:W-:Y:S05]  /*0090*/  @P0 EXIT ;  /* 0x000000000000094d */ /* 0x000fea0003800000 */
[----:B------:R-:W0:Y:S01]  /*00a0*/  I2F.U32.RP R0, R6 ;  /* 0x0000000600007306 */ /* 0x000e220000209000 */
[----:B------:R-:W1:Y:S01]  /*00b0*/  S2UR UR5, SR_CgaCtaId ;  /* 0x00000000000579c3 */ /* 0x000e620000008800 */
[----:B------:R-:W-:Y:S01]  /*00c0*/  ISETP.NE.U32.AND P2, PT, R6, RZ, PT ;  /* 0x000000ff0600720c */ /* 0x000fe20003f45070 */
[----:B------:R-:W-:Y:S01]  /*00d0*/  UMOV UR4, 0x400 ;  /* 0x0000040000047882 */ /* 0x000fe20000000000 */
[----:B------:R-:W2:Y:S04]  /*00e0*/  LDCU.64 UR6, c[0x0][0x358] ;  /* 0x00006b00ff0677ac */ /* 0x000ea80008000a00 */
[----:B0-----:R-:W0:Y:S01]  /*00f0*/  MUFU.RCP R0, R0 ;  /* 0x0000000000007308 */ /* 0x001e220000001000 */
[----:B-1----:R-:W-:Y:S01]  /*0100*/  ULEA UR4, UR5, UR4, 0x18 ;  /* 0x0000000405047291 */ /* 0x002fe2000f8ec0ff */
[----:B0-----:R-:W-:-:S05]  /*0110*/  IADD3 R2, PT, PT, R0, 0xffffffe, RZ ;  /* 0x0ffffffe00027810 */ /* 0x001fca0007ffe0ff */
[----:B------:R-:W-:Y:S01]  /*0120*/  LEA R0, R4, UR4, 0x2 ;  /* 0x0000000404007c11 */ /* 0x000fe2000f8e10ff */
[----:B------:R0:W1:Y:S02]  /*0130*/  F2I.FTZ.U32.TRUNC.NTZ R3, R2 ;  /* 0x0000000200037305 */ /* 0x000064000021f000 */
[----:B0-----:R-:W-:Y:S01]  /*0140*/  IMAD.MOV.U32 R2, RZ, RZ, RZ ;  /* 0x000000ffff027224 */ /* 0x001fe200078e00ff */
[----:B-1----:R-:W-:-:S05]  /*0150*/  IADD3 R7, PT, PT, RZ, -R3, RZ ;  /* 0x80000003ff077210 */ /* 0x002fca0007ffe0ff */
[----:B------:R-:W-:-:S04]  /*0160*/  IMAD R7, R7, R6, RZ ;  /* 0x0000000607077224 */ /* 0x000fc800078e02ff */
[----:B------:R-:W-:-:S06]  /*0170*/  IMAD.HI.U32 R3, R3, R7, R2 ;  /* 0x0000000703037227 */ /* 0x000fcc00078e0002 */
[----:B------:R-:W-:-:S05]  /*0180*/  IMAD.HI.U32 R7, R3, UR8, RZ ;  /* 0x0000000803077c27 */ /* 0x000fca000f8e00ff */
[----:B------:R-:W-:-:S05]  /*0190*/  IADD3 R3, PT, PT, -R7, RZ, RZ ;  /* 0x000000ff07037210 */ /* 0x000fca0007ffe1ff */
[----:B------:R-:W-:-:S05]  /*01a0*/  IMAD R3, R6, R3, UR8 ;  /* 0x0000000806037e24 */ /* 0x000fca000f8e0203 */
[----:B------:R-:W-:-:S13]  /*01b0*/  ISETP.GE.U32.AND P0, PT, R3, R6, PT ;  /* 0x000000060300720c */ /* 0x000fda0003f06070 */
[----:B------:R-:W-:Y:S01]  /*01c0*/  @P0 IMAD.IADD R3, R3, 0x1, -R6 ;  /* 0x0000000103030824 */ /* 0x000fe200078e0a06 */
[----:B------:R-:W-:-:S04]  /*01d0*/  @P0 IADD3 R7, PT, PT, R7, 0x1, RZ ;  /* 0x0000000107070810 */ /* 0x000fc80007ffe0ff */
[-C--:B------:R-:W-:Y:S02]  /*01e0*/  ISETP.GE.U32.AND P1, PT, R3, R6.reuse, PT ;  /* 0x000000060300720c */ /* 0x080fe40003f26070 */
[----:B------:R-:W0:Y:S11]  /*01f0*/  LDC.64 R2, c[0x0][0x390] ;  /* 0x0000e400ff027b82 */ /* 0x000e360000000a00 */
[----:B------:R-:W-:Y:S01]  /*0200*/  @P1 VIADD R7, R7, 0x1 ;  /* 0x0000000107071836 */ /* 0x000fe20000000000 */
[----:B------:R-:W-:-:S04]  /*0210*/  @!P2 LOP3.LUT R7, RZ, R6, RZ, 0x33, !PT ;  /* 0x00000006ff07a212 */ /* 0x000fc800078e33ff */
[C---:B------:R-:W-:Y:S02]  /*0220*/  ISETP.GE.U32.AND P0, PT, R7.reuse, 0x4, PT ;  /* 0x000000040700780c */ /* 0x040fe40003f06070 */
[----:B------:R-:W-:Y:S01]  /*0230*/  VIMNMX.U32 R8, PT, PT, R7, 0x1, !PT ;  /* 0x0000000107087848 */ /* 0x000fe20007fe0000 */
[----:B------:R-:W-:-:S03]  /*0240*/  HFMA2 R7, -RZ, RZ, 0, 0 ;  /* 0x00000000ff077431 */ /* 0x000fc600000001ff */
[----:B------:R-:W-:Y:S01]  /*0250*/  LOP3.LUT R6, R8, 0x3, RZ, 0xc0, !PT ;  /* 0x0000000308067812 */ /* 0x000fe200078ec0ff */
[----:B0-----:R-:W-:-:S03]  /*0260*/  IMAD.WIDE R2, R5, 0x4, R2 ;  /* 0x0000000405027825 */ /* 0x001fc600078e0202 */
[----:B------:R-:W-:-:S03]  /*0270*/  ISETP.NE.AND P1, PT, R6, RZ, PT ;  /* 0x000000ff0600720c */ /* 0x000fc60003f25270 */
[----:B--2---:R-:W-:Y:S10]  /*0280*/  @!P0 BRA `(.L_x_0) ;  /* 0x0000000000dc8947 */ /* 0x004ff40003800000 */
[----:B------:R-:W-:Y:S01]  /*0290*/  LOP3.LUT R7, R8, 0xfffffffc, RZ, 0xc0, !PT ;  /* 0xfffffffc08077812 */ /* 0x000fe200078ec0ff */
[----:B------:R-:W-:Y:S01]  /*02a0*/  IMAD R12, R5, UR8, R4 ;  /* 0x00000008050c7c24 */ /* 0x000fe2000f8e0204 */
[----:B------:R-:W-:-:S03]  /*02b0*/  IADD3 R13, PT, PT, R4, 0x200, RZ ;  /* 0x00000200040d7810 */ /* 0x000fc60007ffe0ff */
[----:B------:R-:W-:-:S07]  /*02c0*/  IMAD.MOV R14, RZ, RZ, -R7 ;  /* 0x000000ffff0e7224 */ /* 0x000fce00078e0a07 */
.L_x_1:
[----:B0-----:R-:W0:Y:S01]  /*02d0*/  LDC.64 R8, c[0x0][0x388] ;  /* 0x0000e200ff087b82 */ /* 0x001e220000000a00 */
[----:B------:R-:W-:-:S07]  /*02e0*/  IADD3 R17, PT, PT, R13, -0x200, RZ ;  /* 0xfffffe000d117810 */ /* 0x000fce0007ffe0ff */
[----:B------:R-:W1:Y:S01]  /*02f0*/  LDC.64 R10, c[0x0][0x380] ;  /* 0x0000e000ff0a7b82 */ /* 0x000e620000000a00 */
[----:B0-----:R-:W-:-:S06]  /*0300*/  IMAD.WIDE.U32 R16, R17, 0x4, R8 ;  /* 0x0000000411107825 */ /* 0x001fcc00078e0008 */
[----:B------:R-:W2:Y:S01]  /*0310*/  LDG.E R17, desc[UR6][R16.64] ;  /* 0x0000000610117981 */ /* 0x000ea2000c1e1900 */
[----:B-1----:R-:W-:-:S03]  /*0320*/  IMAD.WIDE R10, R12, 0x4, R10 ;  /* 0x000000040c0a7825 */ /* 0x002fc600078e020a */
[----:B--2---:R-:W-:Y:S01]  /*0330*/  STS [R0], R17 ;  /* 0x0000001100007388 */ /* 0x004fe20000000800 */
[----:B------:R-:W-:Y:S06]  /*0340*/  BAR.SYNC.DEFER_BLOCKING 0x0 ;  /* 0x0000000000007b1d */ /* 0x000fec0000010000 */
[----:B------:R-:W2:Y:S04]  /*0350*/  LDG.E R19, desc[UR6][R2.64] ;  /* 0x0000000602137981 */ /* 0x000ea8000c1e1900 */
[----:B------:R-:W2:Y:S01]  /*0360*/  LDG.E R15, desc[UR6][R10.64] ;  /* 0x000000060a0f7981 */ /* 0x000ea2000c1e1900 */
[----:B------:R-:W-:-:S03]  /*0370*/  IADD3 R21, PT, PT, R13, -0x100, RZ ;  /* 0xffffff000d157810 */ /* 0x000fc60007ffe0ff */
[----:B------:R-:W2:Y:S02]  /*0380*/  LDS R18, [R0] ;  /* 0x0000000000127984 */ /* 0x000ea40000000800 */
[----:B--2---:R-:W-:Y:S02]  /*0390*/  IMAD R15, R15, R18, R19 ;  /* 0x000000120f0f7224 */ /* 0x004fe400078e0213 */
[----:B------:R-:W-:-:S03]  /*03a0*/  IMAD.WIDE.U32 R18, R21, 0x4, R8 ;  /* 0x0000000415127825 */ /* 0x000fc600078e0008 */
[----:B------:R-:W-:Y:S01]  /*03b0*/  STG.E desc[UR6][R2.64], R15 ;  /* 0x0000000f02007986 */ /* 0x000fe2000c101906 */
[----:B------:R-:W-:Y:S06]  /*03c0*/  BAR.SYNC.DEFER_BLOCKING 0x0 ;  /* 0x0000000000007b1d */ /* 0x000fec0000010000 */
[----:B------:R-:W2:Y:S04]  /*03d0*/  LDG.E R19, desc[UR6][R18.64] ;  /* 0x0000000612137981 */ /* 0x000ea8000c1e1900 */
[----:B--2---:R-:W-:Y:S01]  /*03e0*/  STS [R0], R19 ;  /* 0x0000001300007388 */ /* 0x004fe20000000800 */
[----:B------:R-:W-:Y:S06]  /*03f0*/  BAR.SYNC.DEFER_BLOCKING 0x0 ;  /* 0x0000000000007b1d */ /* 0x000fec0000010000 */
[----:B------:R-:W2:Y:S04]  /*0400*/  LDG.E R16, desc[UR6][R10.64+0x400] ;  /* 0x000400060a107981 */ /* 0x000ea8000c1e1900 */
[----:B------:R-:W2:Y:S04]  /*0410*/  LDG.E R20, desc[UR6][R2.64] ;  /* 0x0000000602147981 */ /* 0x000ea8000c1e1900 */
[----:B------:R-:W2:Y:S02]  /*0420*/  LDS R17, [R0] ;  /* 0x0000000000117984 */ /* 0x000ea40000000800 */
[----:B--2---:R-:W-:-:S02]  /*0430*/  IMAD R21, R16, R17, R20 ;  /* 0x0000001110157224 */ /* 0x004fc400078e0214 */
[----:B------:R-:W-:-:S03]  /*0440*/  IMAD.WIDE.U32 R16, R13, 0x4, R8 ;  /* 0x000000040d107825 */ /* 0x000fc600078e0008 */
[----:B------:R-:W-:Y:S01]  /*0450*/  STG.E desc[UR6][R2.64], R21 ;  /* 0x0000001502007986 */ /* 0x000fe2000c101906 */
[----:B------:R-:W-:Y:S06]  /*0460*/  BAR.SYNC.DEFER_BLOCKING 0x0 ;  /* 0x0000000000007b1d */ /* 0x000fec0000010000 */
[----:B------:R-:W2:Y:S04]  /*0470*/  LDG.E R17, desc[UR6][R16.64] ;  /* 0x0000000610117981 */ /* 0x000ea8000c1e1900 */
[----:B--2---:R-:W-:Y:S01]  /*0480*/  STS [R0], R17 ;  /* 0x0000001100007388 */ /* 0x004fe20000000800 */
[----:B------:R-:W-:Y:S06]  /*0490*/  BAR.SYNC.DEFER_BLOCKING 0x0 ;  /* 0x0000000000007b1d */ /* 0x000fec0000010000 */
[----:B------:R-:W2:Y:S04]  /*04a0*/  LDG.E R18, desc[UR6][R10.64+0x800] ;  /* 0x000800060a127981 */ /* 0x000ea8000c1e1900 */
[----:B------:R-:W2:Y:S01]  /*04b0*/  LDG.E R20, desc[UR6][R2.64] ;  /* 0x0000000602147981 */ /* 0x000ea2000c1e1900 */
[----:B------:R-:W-:-:S03]  /*04c0*/  VIADD R15, R13, 0x100 ;  /* 0x000001000d0f7836 */ /* 0x000fc60000000000 */
[----:B------:R-:W2:Y:S01]  /*04d0*/  LDS R19, [R0] ;  /* 0x0000000000137984 */ /* 0x000ea20000000800 */
[----:B------:R-:W-:-:S04]  /*04e0*/  IMAD.WIDE.U32 R8, R15, 0x4, R8 ;  /* 0x000000040f087825 */ /* 0x000fc800078e0008 */
[----:B--2---:R-:W-:-:S05]  /*04f0*/  IMAD R19, R18, R19, R20 ;  /* 0x0000001312137224 */ /* 0x004fca00078e0214 */
[----:B------:R-:W-:Y:S01]  /*0500*/  STG.E desc[UR6][R2.64], R19 ;  /* 0x0000001302007986 */ /* 0x000fe2000c101906 */
[----:B------:R-:W-:Y:S06]  /*0510*/  BAR.SYNC.DEFER_BLOCKING 0x0 ;  /* 0x0000000000007b1d */ /* 0x000fec0000010000 */
[----:B------:R-:W2:Y:S04]  /*0520*/  LDG.E R9, desc[UR6][R8.64] ;  /* 0x0000000608097981 */ /* 0x000ea8000c1e1900 */
[----:B--2---:R-:W-:Y:S01]  /*0530*/  STS [R0], R9 ;  /* 0x0000000900007388 */ /* 0x004fe20000000800 */
[----:B------:R-:W-:Y:S06]  /*0540*/  BAR.SYNC.DEFER_BLOCKING 0x0 ;  /* 0x0000000000007b1d */ /* 0x000fec0000010000 */
[----:B------:R-:W2:Y:S04]  /*0550*/  LDG.E R10, desc[UR6][R10.64+0xc00] ;  /* 0x000c00060a0a7981 */ /* 0x000ea8000c1e1900 */
[----:B------:R-:W2:Y:S01]  /*0560*/  LDG.E R16, desc[UR6][R2.64] ;  /* 0x0000000602107981 */ /* 0x000ea2000c1e1900 */
[----:B------:R-:W-:Y:S01]  /*0570*/  IADD3 R14, PT, PT, R14, 0x4, RZ ;  /* 0x000000040e0e7810 */ /* 0x000fe20007ffe0ff */
[----:B------:R-:W-:Y:S01]  /*0580*/  VIADD R12, R12, 0x400 ;  /* 0x000004000c0c7836 */ /* 0x000fe20000000000 */
[----:B------:R-:W-:Y:S01]  /*0590*/  IADD3 R13, PT, PT, R13, 0x400, RZ ;  /* 0x000004000d0d7810 */ /* 0x000fe20007ffe0ff */
[----:B------:R-:W2:Y:S01]  /*05a0*/  LDS R15, [R0] ;  /* 0x00000000000f7984 */ /* 0x000ea20000000800 */
[----:B------:R-:W-:Y:S01]  /*05b0*/  ISETP.NE.AND P0, PT, R14, RZ, PT ;  /* 0x000000ff0e00720c */ /* 0x000fe20003f05270 */
[----:B--2---:R-:W-:-:S05]  /*05c0*/  IMAD R15, R10, R15, R16 ;  /* 0x0000000f0a0f7224 */ /* 0x004fca00078e0210 */
[----:B------:R0:W-:Y:S01]  /*05d0*/  STG.E desc[UR6][R2.64], R15 ;  /* 0x0000000f02007986 */ /* 0x0001e2000c101906 */
[----:B------:R-:W-:Y:S06]  /*05e0*/  BAR.SYNC.DEFER_BLOCKING 0x0 ;  /* 0x0000000000007b1d */ /* 0x000fec0000010000 */
[----:B------:R-:W-:Y:S05]  /*05f0*/  @P0 BRA `(.L_x_1) ;  /* 0xfffffffc00340947 */ /* 0x000fea000383ffff */
.L_x_0:
[----:B------:R-:W-:Y:S05]  /*0600*/  @!P1 EXIT ;  /* 0x000000000000994d */ /* 0x000fea0003800000 */
[----:B------:R-:W1:Y:S01]  /*0610*/  LDC.64 R8, c[0x0][0x388] ;  /* 0x0000e200ff087b82 */ /* 0x000e620000000a00 */
[----:B------:R-:W-:Y:S02]  /*0620*/  LEA R12, R7, R4, 0x8 ;  /* 0x00000004070c7211 */ /* 0x000fe400078e40ff */
[----:B------:R-:W-:-:S03]  /*0630*/  IADD3 R14, PT, PT, -R6, RZ, RZ ;  /* 0x000000ff060e7210 */ /* 0x000fc60007ffe1ff */
[----:B------:R-:W-:Y:S02]  /*0640*/  IMAD R13, R5, UR8, R12 ;  /* 0x00000008050d7c24 */ /* 0x000fe4000f8e020c */
[----:B------:R-:W2:Y:S05]  /*0650*/  LDC.64 R10, c[0x0][0x380] ;  /* 0x0000e000ff0a7b82 */ /* 0x000eaa0000000a00 */
.L_x_2:
[----:B-1----:R-:W-:-:S06]  /*0660*/  IMAD.WIDE.U32 R4, R12, 0x4, R8 ;  /* 0x000000040c047825 */ /* 0x002fcc00078e0008 */
[----:B---3--:R-:W3:Y:S01]  /*0670*/  LDG.E R5, desc[UR6][R4.64] ;  /* 0x0000000604057981 */ /* 0x008ee2000c1e1900 */
[----:B--2---:R-:W-:-:S03]  /*0680*/  IMAD.WIDE R6, R13, 0x4, R10 ;  /* 0x000000040d067825 */ /* 0x004fc600078e020a */
[----:B---3--:R-:W-:Y:S01]  /*0690*/  STS [R0], R5 ;  /* 0x0000000500007388 */ /* 0x008fe20000000800 */
[----:B------:R-:W-:Y:S06]  /*06a0*/  BAR.SYNC.DEFER_BLOCKING 0x0 ;  /* 0x0000000000007b1d */ /* 0x000fec0000010000 */
[----:B------:R-:W2:Y:S04]  /*06b0*/  LDG.E R6, desc[UR6][R6.64] ;  /* 0x0000000606067981 */ /* 0x000ea8000c1e1900 */
[----:B------:R-:W2:Y:S01]  /*06c0*/  LDG.E R16, desc[UR6][R2.64] ;  /* 0x0000000602107981 */ /* 0x000ea2000c1e1900 */
[----:B------:R-:W-:Y:S01]  /*06d0*/  VIADD R14, R14, 0x1 ;  /* 0x000000010e0e7836 */ /* 0x000fe20000000000 */
[----:B------:R-:W-:-:S02]  /*06e0*/  IADD3 R13, PT, PT, R13, 0x100, RZ ;  /* 0x000001000d0d7810 */ /* 0x000fc40007ffe0ff */
[----:B0-----:R-:W2:Y:S01]  /*06f0*/  LDS R15, [R0] ;  /* 0x00000000000f7984 */ /* 0x001ea20000000800 */
[----:B------:R-:W-:Y:S02]  /*0700*/  IADD3 R12, PT, PT, R12, 0x100, RZ ;  /* 0x000001000c0c7810 */ /* 0x000fe40007ffe0ff */
[----:B------:R-:W-:Y:S01]  /*0710*/  ISETP.NE.AND P0, PT, R14, RZ, PT ;  /* 0x000000ff0e00720c */ /* 0x000fe20003f05270 */
[----:B--2---:R-:W-:-:S05]  /*0720*/  IMAD R15, R6, R15, R16 ;  /* 0x0000000f060f7224 */ /* 0x004fca00078e0210 */
[----:B------:R3:W-:Y:S01]  /*0730*/  STG.E desc[UR6][R2.64], R15 ;  /* 0x0000000f02007986 */ /* 0x0007e2000c101906 */
[----:B------:R-:W-:Y:S06]  /*0740*/  BAR.SYNC.DEFER_BLOCKING 0x0 ;  /* 0x0000000000007b1d */ /* 0x000fec0000010000 */
[----:B------:R-:W-:Y:S05]  /*0750*/  @P0 BRA `(.L_x_2) ;  /* 0xfffffffc00c00947 */ /* 0x000fea000383ffff */
[----:B------:R-:W-:Y:S05]  /*0760*/  EXIT ;  /* 0x000000000000794d */ /* 0x000fea0003800000 */
.L_x_3:
[----:B------:R-:W-:-:S00]  /*0770*/  BRA `(.L_x_3) ;  /* 0xfffffffc00fc7947 */ /* 0x000fc0000383ffff */
[----:B------:R-:W-:-:S00]  /*0780*/  NOP ;  /* 0x0000000000007918 */ /* 0x000fc00000000000 */
[----:B------:R-:W-:-:S00]  /*0790*/  NOP ;  /* 0x0000000000007918 */ /* 0x000fc00000000000 */
[----:B------:R-:W-:-:S00]  /*07a0*/  NOP ;  /* 0x0000000000007918 */ /* 0x000fc00000000000 */
[----:B------:R-:W-:-:S00]  /*07b0*/  NOP ;  /* 0x0000000000007918 */ /* 0x000fc00000000000 */
[----:B------:R-:W-:-:S00]  /*07c0*/  NOP ;  /* 0x0000000000007918 */ /* 0x000fc00000000000 */
[----:B------:R-:W-:-:S00]  /*07d0*/  NOP ;  /* 0x0000000000007918 */ /* 0x000fc00000000000 */
[----:B------:R-:W-:-:S00]  /*07e0*/  NOP ;  /* 0x0000000000007918 */ /* 0x000fc00000000000 */
[----:B------:R-:W-:-:S00]  /*07f0*/  NOP ;  /* 0x0000000000007918 */ /* 0x000fc00000000000 */
.L_x_4:


//--------------------- .nv.shared._Z8kernelSMPiS_S_i --------------------------
	.section	.nv.shared._Z8kernelSMPiS_S_i,"aw",@nobits
	.sectionflags	@""
	.align	16
	.zero		1024


//--------------------- .nv.shared.reserved.0     --------------------------
	.section	.nv.shared.reserved.0,"aw",@nobits
	.weak		__nv_reservedSMEM_offset_0_alias
	.size		__nv_reservedSMEM_offset_0_alias, 0, 64
	.other		__nv_reservedSMEM_offset_0_alias,@"STO_CUDA_RESERVED_SHARED STV_DEFAULT"
__nv_reservedSMEM_offset_0_alias:
	.zero		0
	.zero		64


//--------------------- .nv.constant0._Z8kernelSMPiS_S_i --------------------------
	.section	.nv.constant0._Z8kernelSMPiS_S_i,"a",@progbits
	.sectionflags	@""
	.align	4
.nv.constant0._Z8kernelSMPiS_S_i:
	.zero		924


//--------------------- SYMBOLS --------------------------

	.type		.nv.reservedSmem.offset0,@object
	.size		.nv.reservedSmem.offset0,0x4
	.type		.nv.reservedSmem.cap,@object
	.size		.nv.reservedSmem.cap,0x4
